//
// Generated by NVIDIA NVVM Compiler
//
// Compiler Build ID: CL-36424714
// Cuda compilation tools, release 13.0, V13.0.88
// Based on NVVM 20.0.0
//

.version 9.0
.target sm_100
.address_size 64

	// .globl	rgba_to_greyscale

.visible .entry rgba_to_greyscale(
	.param .u64 .ptr .align 1 rgba_to_greyscale_param_0,
	.param .u64 .ptr .align 1 rgba_to_greyscale_param_1,
	.param .u32 rgba_to_greyscale_param_2,
	.param .u32 rgba_to_greyscale_param_3
)
{
	.reg .b16 	%rs<4>;
	.reg .b32 	%r<6>;
	.reg .b32 	%f<7>;
	.reg .b64 	%rd<9>;

	ld.param.u64 	%rd1, [rgba_to_greyscale_param_0];
	ld.param.u64 	%rd2, [rgba_to_greyscale_param_1];
	cvta.to.global.u64 	%rd3, %rd2;
	cvta.to.global.u64 	%rd4, %rd1;
	mov.u32 	%r1, %ctaid.x;
	mov.u32 	%r2, %ntid.x;
	mov.u32 	%r3, %tid.x;
	mad.lo.s32 	%r4, %r1, %r2, %r3;
	cvt.s64.s32 	%rd5, %r4;
	mul.wide.s32 	%rd6, %r4, 3;
	add.s64 	%rd7, %rd4, %rd6;
	ld.global.u8 	%rs1, [%rd7];
	ld.global.u8 	%rs2, [%rd7+1];
	ld.global.u8 	%rs3, [%rd7+2];
	cvt.rn.f32.u16 	%f1, %rs1;
	cvt.rn.f32.u16 	%f2, %rs2;
	cvt.rn.f32.u16 	%f3, %rs3;
	mul.f32 	%f4, %f2, 0f3F1645A2;
	fma.rn.f32 	%f5, %f1, 0f3E991687, %f4;
	fma.rn.f32 	%f6, %f3, 0f3DE978D5, %f5;
	cvt.rzi.u32.f32 	%r5, %f6;
	add.s64 	%rd8, %rd3, %rd5;
	st.global.u8 	[%rd8], %r5;
	ret;

}
	// .globl	increment_naive
.visible .entry increment_naive(
	.param .u64 .ptr .align 1 increment_naive_param_0,
	.param .u32 increment_naive_param_1
)
{
	.reg .b32 	%r<9>;
	.reg .b64 	%rd<5>;

	ld.param.u64 	%rd1, [increment_naive_param_0];
	ld.param.u32 	%r1, [increment_naive_param_1];
	cvta.to.global.u64 	%rd2, %rd1;
	mov.u32 	%r2, %ctaid.x;
	mov.u32 	%r3, %ntid.x;
	mov.u32 	%r4, %tid.x;
	mad.lo.s32 	%r5, %r2, %r3, %r4;
	rem.s32 	%r6, %r5, %r1;
	mul.wide.s32 	%rd3, %r6, 4;
	add.s64 	%rd4, %rd2, %rd3;
	ld.global.u32 	%r7, [%rd4];
	add.s32 	%r8, %r7, 1;
	st.global.u32 	[%rd4], %r8;
	ret;

}
	// .globl	increment_atomic
.visible .entry increment_atomic(
	.param .u64 .ptr .align 1 increment_atomic_param_0,
	.param .u32 increment_atomic_param_1
)
{
	.reg .b32 	%r<8>;
	.reg .b64 	%rd<5>;

	ld.param.u64 	%rd1, [increment_atomic_param_0];
	ld.param.u32 	%r1, [increment_atomic_param_1];
	cvta.to.global.u64 	%rd2, %rd1;
	mov.u32 	%r2, %ctaid.x;
	mov.u32 	%r3, %ntid.x;
	mov.u32 	%r4, %tid.x;
	mad.lo.s32 	%r5, %r2, %r3, %r4;
	rem.s32 	%r6, %r5, %r1;
	mul.wide.s32 	%rd3, %r6, 4;
	add.s64 	%rd4, %rd2, %rd3;
	atom.global.add.u32 	%r7, [%rd4], 1;
	ret;

}


// ===== COMPILED SASS (sm_100) =====

	.target	sm_100

	.elftype	@"ET_EXEC"


//--------------------- .note.nv.tkinfo           --------------------------
	.section	.note.nv.tkinfo,"",@"SHT_NOTE"
	.sectionflags	@"SHF_NOTE_NV_TKINFO"
	.tkinfo
        /*0018*/ 	.word	0x00000002
        /*0030*/ 	.string	""
        /*0030*/ 	.string	"ptxas"
        /*0030*/ 	.string	"Cuda compilation tools, release 13.0, V13.0.88"
        /*0030*/ 	.string	"Build cuda_13.0.r13.0/compiler.36424714_0"
        /*0030*/ 	.string	"-arch sm_100 -m 64 "



//--------------------- .note.nv.cuinfo           --------------------------
	.section	.note.nv.cuinfo,"",@"SHT_NOTE"
	.sectionflags	@"SHF_NOTE_NV_CUINFO"
        /*0018*/ 	.short	0x0002
        /*001a*/ 	.short	0x0064
        /*001c*/ 	.short	0x0082
	.zero		2


//--------------------- .nv.info                  --------------------------
	.section	.nv.info,"",@"SHT_CUDA_INFO"
	.align	4


	//----- nvinfo : EIATTR_REGCOUNT
	.align		4
        /*0000*/ 	.byte	0x04, 0x2f
        /*0002*/ 	.short	(.L_1 - .L_0)
	.align		4
.L_0:
        /*0004*/ 	.word	index@(rgba_to_greyscale)
        /*0008*/ 	.word	0x0000000a


	//----- nvinfo : EIATTR_FRAME_SIZE
	.align		4
.L_1:
        /*000c*/ 	.byte	0x04, 0x11
        /*000e*/ 	.short	(.L_3 - .L_2)
	.align		4
.L_2:
        /*0010*/ 	.word	index@(rgba_to_greyscale)
        /*0014*/ 	.word	0x00000000


	//----- nvinfo : EIATTR_REGCOUNT
	.align		4
.L_3:
        /*0018*/ 	.byte	0x04, 0x2f
        /*001a*/ 	.short	(.L_5 - .L_4)
	.align		4
.L_4:
        /*001c*/ 	.word	index@(increment_naive)
        /*0020*/ 	.word	0x0000000b


	//----- nvinfo : EIATTR_FRAME_SIZE
	.align		4
.L_5:
        /*0024*/ 	.byte	0x04, 0x11
        /*0026*/ 	.short	(.L_7 - .L_6)
	.align		4
.L_6:
        /*0028*/ 	.word	index@(increment_naive)
        /*002c*/ 	.word	0x00000000


	//----- nvinfo : EIATTR_REGCOUNT
	.align		4
.L_7:
        /*0030*/ 	.byte	0x04, 0x2f
        /*0032*/ 	.short	(.L_9 - .L_8)
	.align		4
.L_8:
        /*0034*/ 	.word	index@(increment_atomic)
        /*0038*/ 	.word	0x0000000b


	//----- nvinfo : EIATTR_FRAME_SIZE
	.align		4
.L_9:
        /*003c*/ 	.byte	0x04, 0x11
        /*003e*/ 	.short	(.L_11 - .L_10)
	.align		4
.L_10:
        /*0040*/ 	.word	index@(increment_atomic)
        /*0044*/ 	.word	0x00000000


	//----- nvinfo : EIATTR_MIN_STACK_SIZE
	.align		4
.L_11:
        /*0048*/ 	.byte	0x04, 0x12
        /*004a*/ 	.short	(.L_13 - .L_12)
	.align		4
.L_12:
        /*004c*/ 	.word	index@(increment_atomic)
        /*0050*/ 	.word	0x00000000


	//----- nvinfo : EIATTR_MIN_STACK_SIZE
	.align		4
.L_13:
        /*0054*/ 	.byte	0x04, 0x12
        /*0056*/ 	.short	(.L_15 - .L_14)
	.align		4
.L_14:
        /*0058*/ 	.word	index@(increment_naive)
        /*005c*/ 	.word	0x00000000


	//----- nvinfo : EIATTR_MIN_STACK_SIZE
	.align		4
.L_15:
        /*0060*/ 	.byte	0x04, 0x12
        /*0062*/ 	.short	(.L_17 - .L_16)
	.align		4
.L_16:
        /*0064*/ 	.word	index@(rgba_to_greyscale)
        /*0068*/ 	.word	0x00000000
.L_17:


//--------------------- .nv.compat                --------------------------
	.section	.nv.compat,"",@"SHT_CUDA_COMPAT_INFO"
	.align	4
        /*0000*/ 	.byte	0x02, 0x09, 0x00, 0x00, 0x02, 0x02, 0x01, 0x00, 0x02, 0x05, 0x05, 0x00, 0x03, 0x07, 0x01, 0x01
        /*0010*/ 	.byte	0x02, 0x03, 0x00, 0x00, 0x02, 0x06, 0x01, 0x00, 0x04, 0x0b, 0x08, 0x00, 0x09, 0x00, 0x00, 0x00
        /*0020*/ 	.byte	0x00, 0x00, 0x00, 0x00


//--------------------- .nv.info.increment_atomic --------------------------
	.section	.nv.info.increment_atomic,"",@"SHT_CUDA_INFO"
	.sectionflags	@""
	.align	4


	//----- nvinfo : EIATTR_CUDA_API_VERSION
	.align		4
        /*0000*/ 	.byte	0x04, 0x37
        /*0002*/ 	.short	(.L_19 - .L_18)
.L_18:
        /*0004*/ 	.word	0x00000082


	//----- nvinfo : EIATTR_KPARAM_INFO
	.align		4
.L_19:
        /*0008*/ 	.byte	0x04, 0x17
        /*000a*/ 	.short	(.L_21 - .L_20)
.L_20:
        /*000c*/ 	.word	0x00000000
        /*0010*/ 	.short	0x0001
        /*0012*/ 	.short	0x0008
        /*0014*/ 	.byte	0x00, 0xf0, 0x11, 0x00


	//----- nvinfo : EIATTR_KPARAM_INFO
	.align		4
.L_21:
        /*0018*/ 	.byte	0x04, 0x17
        /*001a*/ 	.short	(.L_23 - .L_22)
.L_22:
        /*001c*/ 	.word	0x00000000
        /*0020*/ 	.short	0x0000
        /*0022*/ 	.short	0x0000
        /*0024*/ 	.byte	0x00, 0xf5, 0x21, 0x00


	//----- nvinfo : EIATTR_SPARSE_MMA_MASK
	.align		4
.L_23:
        /*0028*/ 	.byte	0x03, 0x50
        /*002a*/ 	.short	0x0000


	//----- nvinfo : EIATTR_MAXREG_COUNT
	.align		4
        /*002c*/ 	.byte	0x03, 0x1b
        /*002e*/ 	.short	0x00ff


	//----- nvinfo : EIATTR_MERCURY_ISA_VERSION
	.align		4
        /*0030*/ 	.byte	0x03, 0x5f
        /*0032*/ 	.short	0x0101


	//----- nvinfo : EIATTR_VRC_CTA_INIT_COUNT
	.align		4
        /*0034*/ 	.byte	0x02, 0x4a
	.zero		1
	.zero		1


	//----- nvinfo : EIATTR_EXIT_INSTR_OFFSETS
	.align		4
        /*0038*/ 	.byte	0x04, 0x1c
        /*003a*/ 	.short	(.L_25 - .L_24)


	//   ....[0]....
.L_24:
        /*003c*/ 	.word	0x00000200


	//----- nvinfo : EIATTR_CBANK_PARAM_SIZE
	.align		4
.L_25:
        /*0040*/ 	.byte	0x03, 0x19
        /*0042*/ 	.short	0x000c


	//----- nvinfo : EIATTR_PARAM_CBANK
	.align		4
        /*0044*/ 	.byte	0x04, 0x0a
        /*0046*/ 	.short	(.L_27 - .L_26)
	.align		4
.L_26:
        /*0048*/ 	.word	index@(.nv.constant0.increment_atomic)
        /*004c*/ 	.short	0x0380
        /*004e*/ 	.short	0x000c


	//----- nvinfo : EIATTR_SW_WAR
	.align		4
.L_27:
        /*0050*/ 	.byte	0x04, 0x36
        /*0052*/ 	.short	(.L_29 - .L_28)
.L_28:
        /*0054*/ 	.word	0x00000008
.L_29:


//--------------------- .nv.info.increment_naive  --------------------------
	.section	.nv.info.increment_naive,"",@"SHT_CUDA_INFO"
	.sectionflags	@""
	.align	4


	//----- nvinfo : EIATTR_CUDA_API_VERSION
	.align		4
        /*0000*/ 	.byte	0x04, 0x37
        /*0002*/ 	.short	(.L_31 - .L_30)
.L_30:
        /*0004*/ 	.word	0x00000082


	//----- nvinfo : EIATTR_KPARAM_INFO
	.align		4
.L_31:
        /*0008*/ 	.byte	0x04, 0x17
        /*000a*/ 	.short	(.L_33 - .L_32)
.L_32:
        /*000c*/ 	.word	0x00000000
        /*0010*/ 	.short	0x0001
        /*0012*/ 	.short	0x0008
        /*0014*/ 	.byte	0x00, 0xf0, 0x11, 0x00


	//----- nvinfo : EIATTR_KPARAM_INFO
	.align		4
.L_33:
        /*0018*/ 	.byte	0x04, 0x17
        /*001a*/ 	.short	(.L_35 - .L_34)
.L_34:
        /*001c*/ 	.word	0x00000000
        /*0020*/ 	.short	0x0000
        /*0022*/ 	.short	0x0000
        /*0024*/ 	.byte	0x00, 0xf5, 0x21, 0x00


	//----- nvinfo : EIATTR_SPARSE_MMA_MASK
	.align		4
.L_35:
        /*0028*/ 	.byte	0x03, 0x50
        /*002a*/ 	.short	0x0000


	//----- nvinfo : EIATTR_MAXREG_COUNT
	.align		4
        /*002c*/ 	.byte	0x03, 0x1b
        /*002e*/ 	.short	0x00ff


	//----- nvinfo : EIATTR_MERCURY_ISA_VERSION
	.align		4
        /*0030*/ 	.byte	0x03, 0x5f
        /*0032*/ 	.short	0x0101


	//----- nvinfo : EIATTR_VRC_CTA_INIT_COUNT
	.align		4
        /*0034*/ 	.byte	0x02, 0x4a
	.zero		1
	.zero		1


	//----- nvinfo : EIATTR_EXIT_INSTR_OFFSETS
	.align		4
        /*0038*/ 	.byte	0x04, 0x1c
        /*003a*/ 	.short	(.L_37 - .L_36)


	//   ....[0]....
.L_36:
        /*003c*/ 	.word	0x00000210


	//----- nvinfo : EIATTR_CBANK_PARAM_SIZE
	.align		4
.L_37:
        /*0040*/ 	.byte	0x03, 0x19
        /*0042*/ 	.short	0x000c


	//----- nvinfo : EIATTR_PARAM_CBANK
	.align		4
        /*0044*/ 	.byte	0x04, 0x0a
        /*0046*/ 	.short	(.L_39 - .L_38)
	.align		4
.L_38:
        /*0048*/ 	.word	index@(.nv.constant0.increment_naive)
        /*004c*/ 	.short	0x0380
        /*004e*/ 	.short	0x000c


	//----- nvinfo : EIATTR_SW_WAR
	.align		4
.L_39:
        /*0050*/ 	.byte	0x04, 0x36
        /*0052*/ 	.short	(.L_41 - .L_40)
.L_40:
        /*0054*/ 	.word	0x00000008
.L_41:


//--------------------- .nv.info.rgba_to_greyscale --------------------------
	.section	.nv.info.rgba_to_greyscale,"",@"SHT_CUDA_INFO"
	.sectionflags	@""
	.align	4


	//----- nvinfo : EIATTR_CUDA_API_VERSION
	.align		4
        /*0000*/ 	.byte	0x04, 0x37
        /*0002*/ 	.short	(.L_43 - .L_42)
.L_42:
        /*0004*/ 	.word	0x00000082


	//----- nvinfo : EIATTR_KPARAM_INFO
	.align		4
.L_43:
        /*0008*/ 	.byte	0x04, 0x17
        /*000a*/ 	.short	(.L_45 - .L_44)
.L_44:
        /*000c*/ 	.word	0x00000000
        /*0010*/ 	.short	0x0003
        /*0012*/ 	.short	0x0014
        /*0014*/ 	.byte	0x00, 0xf0, 0x11, 0x00


	//----- nvinfo : EIATTR_KPARAM_INFO
	.align		4
.L_45:
        /*0018*/ 	.byte	0x04, 0x17
        /*001a*/ 	.short	(.L_47 - .L_46)
.L_46:
        /*001c*/ 	.word	0x00000000
        /*0020*/ 	.short	0x0002
        /*0022*/ 	.short	0x0010
        /*0024*/ 	.byte	0x00, 0xf0, 0x11, 0x00


	//----- nvinfo : EIATTR_KPARAM_INFO
	.align		4
.L_47:
        /*0028*/ 	.byte	0x04, 0x17
        /*002a*/ 	.short	(.L_49 - .L_48)
.L_48:
        /*002c*/ 	.word	0x00000000
        /*0030*/ 	.short	0x0001
        /*0032*/ 	.short	0x0008
        /*0034*/ 	.byte	0x00, 0xf5, 0x21, 0x00


	//----- nvinfo : EIATTR_KPARAM_INFO
	.align		4
.L_49:
        /*0038*/ 	.byte	0x04, 0x17
        /*003a*/ 	.short	(.L_51 - .L_50)
.L_50:
        /*003c*/ 	.word	0x00000000
        /*0040*/ 	.short	0x0000
        /*0042*/ 	.short	0x0000
        /*0044*/ 	.byte	0x00, 0xf5, 0x21, 0x00


	//----- nvinfo : EIATTR_SPARSE_MMA_MASK
	.align		4
.L_51:
        /*0048*/ 	.byte	0x03, 0x50
        /*004a*/ 	.short	0x0000


	//----- nvinfo : EIATTR_MAXREG_COUNT
	.align		4
        /*004c*/ 	.byte	0x03, 0x1b
        /*004e*/ 	.short	0x00ff


	//----- nvinfo : EIATTR_MERCURY_ISA_VERSION
	.align		4
        /*0050*/ 	.byte	0x03, 0x5f
        /*0052*/ 	.short	0x0101


	//----- nvinfo : EIATTR_VRC_CTA_INIT_COUNT
	.align		4
        /*0054*/ 	.byte	0x02, 0x4a
	.zero		1
	.zero		1


	//----- nvinfo : EIATTR_EXIT_INSTR_OFFSETS
	.align		4
        /*0058*/ 	.byte	0x04, 0x1c
        /*005a*/ 	.short	(.L_53 - .L_52)


	//   ....[0]....
.L_52:
        /*005c*/ 	.word	0x00000160


	//----- nvinfo : EIATTR_CBANK_PARAM_SIZE
	.align		4
.L_53:
        /*0060*/ 	.byte	0x03, 0x19
        /*0062*/ 	.short	0x0018


	//----- nvinfo : EIATTR_PARAM_CBANK
	.align		4
        /*0064*/ 	.byte	0x04, 0x0a
        /*0066*/ 	.short	(.L_55 - .L_54)
	.align		4
.L_54:
        /*0068*/ 	.word	index@(.nv.constant0.rgba_to_greyscale)
        /*006c*/ 	.short	0x0380
        /*006e*/ 	.short	0x0018


	//----- nvinfo : EIATTR_SW_WAR
	.align		4
.L_55:
        /*0070*/ 	.byte	0x04, 0x36
        /*0072*/ 	.short	(.L_57 - .L_56)
.L_56:
        /*0074*/ 	.word	0x00000008
.L_57:


//--------------------- .nv.callgraph             --------------------------
	.section	.nv.callgraph,"",@"SHT_CUDA_CALLGRAPH"
	.align	4
	.sectionentsize	8
	.align		4
        /*0000*/ 	.word	0x00000000
	.align		4
        /*0004*/ 	.word	0xffffffff
	.align		4
        /*0008*/ 	.word	0x00000000
	.align		4
        /*000c*/ 	.word	0xfffffffe
	.align		4
        /*0010*/ 	.word	0x00000000
	.align		4
        /*0014*/ 	.word	0xfffffffd
	.align		4
        /*0018*/ 	.word	0x00000000
	.align		4
        /*001c*/ 	.word	0xfffffffc


//--------------------- .text.increment_atomic    --------------------------
	.section	.text.increment_atomic,"ax",@progbits
	.align	128
        .global         increment_atomic
        .type           increment_atomic,@function
        .size           increment_atomic,(.L_x_3 - increment_atomic)
        .other          increment_atomic,@"STO_CUDA_ENTRY STV_DEFAULT"
increment_atomic:
.text.increment_atomic:
[----:B------:R-:W-:Y:S08]  /*0000*/  LDC R1, c[0x0][0x37c] ;  /* 0x0000df00ff017b82 */ /* 0x000ff00000000800 */
[----:B------:R-:W0:Y:S01]  /*0010*/  LDC R8, c[0x0][0x388] ;  /* 0x0000e200ff087b82 */ /* 0x000e220000000800 */
[----:B------:R-:W1:Y:S07]  /*0020*/  S2R R5, SR_TID.X ;  /* 0x0000000000057919 */ /* 0x000e6e0000002100 */
[----:B------:R-:W1:Y:S08]  /*0030*/  S2UR UR4, SR_CTAID.X ;  /* 0x00000000000479c3 */ /* 0x000e700000002500 */
[----:B------:R-:W1:Y:S01]  /*0040*/  LDC R0, c[0x0][0x360] ;  /* 0x0000d800ff007b82 */ /* 0x000e620000000800 */
[----:B0-----:R-:W-:-:S04]  /*0050*/  IABS R7, R8 ;  /* 0x0000000800077213 */ /* 0x001fc80000000000 */
[----:B------:R-:W0:Y:S01]  /*0060*/  I2F.RP R4, R7 ;  /* 0x0000000700047306 */ /* 0x000e220000209400 */
[----:B-1----:R-:W-:Y:S01]  /*0070*/  IMAD R0, R0, UR4, R5 ;  /* 0x0000000400007c24 */ /* 0x002fe2000f8e0205 */
[----:B------:R-:W1:Y:S06]  /*0080*/  LDCU.64 UR4, c[0x0][0x358] ;  /* 0x00006b00ff0477ac */ /* 0x000e6c0008000a00 */
[----:B0-----:R-:W0:Y:S01]  /*0090*/  MUFU.RCP R4, R4 ;  /* 0x0000000400047308 */ /* 0x001e220000001000 */
[----:B------:R-:W-:Y:S01]  /*00a0*/  ISETP.GE.AND P2, PT, R0, RZ, PT ;  /* 0x000000ff0000720c */ /* 0x000fe20003f46270 */
[----:B0-----:R-:W-:Y:S01]  /*00b0*/  VIADD R2, R4, 0xffffffe ;  /* 0x0ffffffe04027836 */ /* 0x001fe20000000000 */
[----:B------:R-:W-:-:S05]  /*00c0*/  IABS R4, R0 ;  /* 0x0000000000047213 */ /* 0x000fca0000000000 */
[----:B------:R0:W2:Y:S02]  /*00d0*/  F2I.FTZ.U32.TRUNC.NTZ R3, R2 ;  /* 0x0000000200037305 */ /* 0x0000a4000021f000 */
[----:B0-----:R-:W-:Y:S02]  /*00e0*/  HFMA2 R2, -RZ, RZ, 0, 0 ;  /* 0x00000000ff027431 */ /* 0x001fe400000001ff */
[----:B--2---:R-:W-:-:S04]  /*00f0*/  IMAD.MOV R6, RZ, RZ, -R3 ;  /* 0x000000ffff067224 */ /* 0x004fc800078e0a03 */
[----:B------:R-:W-:-:S04]  /*0100*/  IMAD R5, R6, R7, RZ ;  /* 0x0000000706057224 */ /* 0x000fc800078e02ff */
[----:B------:R-:W-:Y:S01]  /*0110*/  IMAD.HI.U32 R3, R3, R5, R2 ;  /* 0x0000000503037227 */ /* 0x000fe200078e0002 */
[----:B------:R-:W-:-:S05]  /*0120*/  MOV R5, 0x1 ;  /* 0x0000000100057802 */ /* 0x000fca0000000f00 */
[----:B------:R-:W-:-:S04]  /*0130*/  IMAD.HI.U32 R3, R3, R4, RZ ;  /* 0x0000000403037227 */ /* 0x000fc800078e00ff */
[----:B------:R-:W-:-:S04]  /*0140*/  IMAD.MOV R3, RZ, RZ, -R3 ;  /* 0x000000ffff037224 */ /* 0x000fc800078e0a03 */
[C---:B------:R-:W-:Y:S02]  /*0150*/  IMAD R4, R7.reuse, R3, R4 ;  /* 0x0000000307047224 */ /* 0x040fe400078e0204 */
[----:B------:R-:W0:Y:S03]  /*0160*/  LDC.64 R2, c[0x0][0x380] ;  /* 0x0000e000ff027b82 */ /* 0x000e260000000a00 */
[----:B------:R-:W-:-:S13]  /*0170*/  ISETP.GT.U32.AND P0, PT, R7, R4, PT ;  /* 0x000000040700720c */ /* 0x000fda0003f04070 */
[----:B------:R-:W-:Y:S02]  /*0180*/  @!P0 IADD3 R4, PT, PT, R4, -R7, RZ ;  /* 0x8000000704048210 */ /* 0x000fe40007ffe0ff */
[----:B------:R-:W-:Y:S02]  /*0190*/  ISETP.NE.AND P0, PT, R8, RZ, PT ;  /* 0x000000ff0800720c */ /* 0x000fe40003f05270 */
[----:B------:R-:W-:-:S13]  /*01a0*/  ISETP.GT.U32.AND P1, PT, R7, R4, PT ;  /* 0x000000040700720c */ /* 0x000fda0003f24070 */
[----:B------:R-:W-:-:S05]  /*01b0*/  @!P1 IMAD.IADD R4, R4, 0x1, -R7 ;  /* 0x0000000104049824 */ /* 0x000fca00078e0a07 */
[----:B------:R-:W-:Y:S02]  /*01c0*/  @!P2 IADD3 R4, PT, PT, -R4, RZ, RZ ;  /* 0x000000ff0404a210 */ /* 0x000fe40007ffe1ff */
[----:B------:R-:W-:-:S05]  /*01d0*/  @!P0 LOP3.LUT R4, RZ, R8, RZ, 0x33, !PT ;  /* 0x00000008ff048212 */ /* 0x000fca00078e33ff */
[----:B0-----:R-:W-:-:S05]  /*01e0*/  IMAD.WIDE R2, R4, 0x4, R2 ;  /* 0x0000000404027825 */ /* 0x001fca00078e0202 */
[----:B-1----:R-:W-:Y:S01]  /*01f0*/  REDG.E.ADD.STRONG.GPU desc[UR4][R2.64], R5 ;  /* 0x000000050200798e */ /* 0x002fe2000c12e104 */
[----:B------:R-:W-:Y:S05]  /*0200*/  EXIT ;  /* 0x000000000000794d */ /* 0x000fea0003800000 */
.L_x_0:
[----:B------:R-:W-:-:S00]  /*0210*/  BRA `(.L_x_0) ;  /* 0xfffffffc00fc7947 */ /* 0x000fc0000383ffff */
[----:B------:R-:W-:-:S00]  /*0220*/  NOP ;  /* 0x0000000000007918 */ /* 0x000fc00000000000 */
        /* <DEDUP_REMOVED lines=13> */
.L_x_3:


//--------------------- .text.increment_naive     --------------------------
	.section	.text.increment_naive,"ax",@progbits
	.align	128
        .global         increment_naive
        .type           increment_naive,@function
        .size           increment_naive,(.L_x_4 - increment_naive)
        .other          increment_naive,@"STO_CUDA_ENTRY STV_DEFAULT"
increment_naive:
.text.increment_naive:
        /* <DEDUP_REMOVED lines=17> */
[----:B------:R-:W-:-:S06]  /*0110*/  IMAD.HI.U32 R3, R3, R5, R2 ;  /* 0x0000000503037227 */ /* 0x000fcc00078e0002 */
        /* <DEDUP_REMOVED lines=12> */
[----:B-1----:R-:W2:Y:S02]  /*01e0*/  LDG.E R0, desc[UR4][R2.64] ;  /* 0x0000000402007981 */ /* 0x002ea4000c1e1900 */
[----:B--2---:R-:W-:-:S05]  /*01f0*/  IADD3 R5, PT, PT, R0, 0x1, RZ ;  /* 0x0000000100057810 */ /* 0x004fca0007ffe0ff */
[----:B------:R-:W-:Y:S01]  /*0200*/  STG.E desc[UR4][R2.64], R5 ;  /* 0x0000000502007986 */ /* 0x000fe2000c101904 */
[----:B------:R-:W-:Y:S05]  /*0210*/  EXIT ;  /* 0x000000000000794d */ /* 0x000fea0003800000 */
.L_x_1:
        /* <DEDUP_REMOVED lines=14> */
.L_x_4:


//--------------------- .text.rgba_to_greyscale   --------------------------
	.section	.text.rgba_to_greyscale,"ax",@progbits
	.align	128
        .global         rgba_to_greyscale
        .type           rgba_to_greyscale,@function
        .size           rgba_to_greyscale,(.L_x_5 - rgba_to_greyscale)
        .other          rgba_to_greyscale,@"STO_CUDA_ENTRY STV_DEFAULT"
rgba_to_greyscale:
.text.rgba_to_greyscale:
[----:B------:R-:W-:Y:S01]  /*0000*/  LDC R1, c[0x0][0x37c] ;  /* 0x0000df00ff017b82 */ /* 0x000fe20000000800 */
[----:B------:R-:W0:Y:S07]  /*0010*/  S2R R0, SR_TID.X ;  /* 0x0000000000007919 */ /* 0x000e2e0000002100 */
[----:B------:R-:W0:Y:S01]  /*0020*/  S2UR UR6, SR_CTAID.X ;  /* 0x00000000000679c3 */ /* 0x000e220000002500 */
[----:B------:R-:W1:Y:S07]  /*0030*/  LDCU.64 UR4, c[0x0][0x358] ;  /* 0x00006b00ff0477ac */ /* 0x000e6e0008000a00 */
[----:B------:R-:W0:Y:S08]  /*0040*/  LDC R5, c[0x0][0x360] ;  /* 0x0000d800ff057b82 */ /* 0x000e300000000800 */
[----:B------:R-:W2:Y:S01]  /*0050*/  LDC.64 R2, c[0x0][0x380] ;  /* 0x0000e000ff027b82 */ /* 0x000ea20000000a00 */
[----:B0-----:R-:W-:Y:S01]  /*0060*/  IMAD R5, R5, UR6, R0 ;  /* 0x0000000605057c24 */ /* 0x001fe2000f8e0200 */
[----:B------:R-:W0:Y:S03]  /*0070*/  LDCU.64 UR6, c[0x0][0x388] ;  /* 0x00007100ff0677ac */ /* 0x000e260008000a00 */
[----:B--2---:R-:W-:-:S05]  /*0080*/  IMAD.WIDE R2, R5, 0x3, R2 ;  /* 0x0000000305027825 */ /* 0x004fca00078e0202 */
[----:B-1----:R-:W2:Y:S04]  /*0090*/  LDG.E.U8 R4, desc[UR4][R2.64+0x1] ;  /* 0x0000010402047981 */ /* 0x002ea8000c1e1100 */
[----:B------:R-:W3:Y:S04]  /*00a0*/  LDG.E.U8 R0, desc[UR4][R2.64] ;  /* 0x0000000402007981 */ /* 0x000ee8000c1e1100 */
[----:B------:R-:W4:Y:S01]  /*00b0*/  LDG.E.U8 R6, desc[UR4][R2.64+0x2] ;  /* 0x0000020402067981 */ /* 0x000f22000c1e1100 */
[----:B--2---:R-:W-:Y:S02]  /*00c0*/  I2FP.F32.U32 R4, R4 ;  /* 0x0000000400047245 */ /* 0x004fe40000201000 */
[----:B---3--:R-:W-:-:S03]  /*00d0*/  I2FP.F32.U32 R0, R0 ;  /* 0x0000000000007245 */ /* 0x008fc60000201000 */
[----:B------:R-:W-:Y:S01]  /*00e0*/  FMUL R7, R4, 0.58700001239776611328 ;  /* 0x3f1645a204077820 */ /* 0x000fe20000400000 */
[C---:B0-----:R-:W-:Y:S02]  /*00f0*/  IADD3 R4, P0, PT, R5.reuse, UR6, RZ ;  /* 0x0000000605047c10 */ /* 0x041fe4000ff1e0ff */
[----:B----4-:R-:W-:Y:S01]  /*0100*/  I2FP.F32.U32 R6, R6 ;  /* 0x0000000600067245 */ /* 0x010fe20000201000 */
[----:B------:R-:W-:Y:S01]  /*0110*/  FFMA R7, R0, 0.29899999499320983887, R7 ;  /* 0x3e99168700077823 */ /* 0x000fe20000000007 */
[----:B------:R-:W-:-:S03]  /*0120*/  LEA.HI.X.SX32 R5, R5, UR7, 0x1, P0 ;  /* 0x0000000705057c11 */ /* 0x000fc600080f0eff */
[----:B------:R-:W-:-:S04]  /*0130*/  FFMA R6, R6, 0.11400000005960464478, R7 ;  /* 0x3de978d506067823 */ /* 0x000fc80000000007 */
[----:B------:R-:W0:Y:S02]  /*0140*/  F2I.U32.TRUNC.NTZ R7, R6 ;  /* 0x0000000600077305 */ /* 0x000e24000020f000 */
[----:B0-----:R-:W-:Y:S01]  /*0150*/  STG.E.U8 desc[UR4][R4.64], R7 ;  /* 0x0000000704007986 */ /* 0x001fe2000c101104 */
[----:B------:R-:W-:Y:S05]  /*0160*/  EXIT ;  /* 0x000000000000794d */ /* 0x000fea0003800000 */
.L_x_2:
        /* <DEDUP_REMOVED lines=9> */
.L_x_5:


//--------------------- .nv.shared.reserved.0     --------------------------
	.section	.nv.shared.reserved.0,"aw",@nobits
	.weak		__nv_reservedSMEM_offset_0_alias
	.size		__nv_reservedSMEM_offset_0_alias, 0, 64
	.other		__nv_reservedSMEM_offset_0_alias,@"STO_CUDA_RESERVED_SHARED STV_DEFAULT"
__nv_reservedSMEM_offset_0_alias:
	.zero		0
	.zero		64


//--------------------- .nv.constant0.increment_atomic --------------------------
	.section	.nv.constant0.increment_atomic,"a",@progbits
	.sectionflags	@""
	.align	4
.nv.constant0.increment_atomic:
	.zero		908


//--------------------- .nv.constant0.increment_naive --------------------------
	.section	.nv.constant0.increment_naive,"a",@progbits
	.sectionflags	@""
	.align	4
.nv.constant0.increment_naive:
	.zero		908


//--------------------- .nv.constant0.rgba_to_greyscale --------------------------
	.section	.nv.constant0.rgba_to_greyscale,"a",@progbits
	.sectionflags	@""
	.align	4
.nv.constant0.rgba_to_greyscale:
	.zero		920


//--------------------- SYMBOLS --------------------------

	.type		.nv.reservedSmem.offset0,@object
	.size		.nv.reservedSmem.offset0,0x4
